	.headerflags	@"EF_CUDA_TEXMODE_UNIFIED EF_CUDA_64BIT_ADDRESS EF_CUDA_ACCELERATORS EF_CUDA_SM90 EF_CUDA_VIRTUAL_SM(EF_CUDA_SM90)"
	.elftype	@"ET_EXEC"


//--------------------- .nv.info                  --------------------------
	.section	.nv.info,"",@"SHT_CUDA_INFO"
	.align	4


	//----- nvinfo : EIATTR_REGCOUNT
	.align		4
        /*0000*/ 	.byte	0x04, 0x2f
        /*0002*/ 	.short	(.L_3 - .L_2)
	.align		4
.L_2:
        /*0004*/ 	.word	index@(triton_poi_fused__native_batch_norm_legit_no_training_add_37)
        /*0008*/ 	.word	0x0000001a


	//----- nvinfo : EIATTR_MIN_STACK_SIZE
	.align		4
.L_3:
        /*000c*/ 	.byte	0x04, 0x12
        /*000e*/ 	.short	(.L_5 - .L_4)
	.align		4
.L_4:
        /*0010*/ 	.word	index@(triton_poi_fused__native_batch_norm_legit_no_training_add_37)
        /*0014*/ 	.word	0x00000000


	//----- nvinfo : EIATTR_FRAME_SIZE
	.align		4
.L_5:
        /*0018*/ 	.byte	0x04, 0x11
        /*001a*/ 	.short	(.L_7 - .L_6)
	.align		4
.L_6:
        /*001c*/ 	.word	index@(triton_poi_fused__native_batch_norm_legit_no_training_add_37)
        /*0020*/ 	.word	0x00000000


	//----- nvinfo : EIATTR_MIN_STACK_SIZE
	.align		4
.L_7:
        /*0024*/ 	.byte	0x04, 0x12
        /*0026*/ 	.short	(.L_9 - .L_8)
	.align		4
.L_8:
        /*0028*/ 	.word	index@(triton_poi_fused__native_batch_norm_legit_no_training_add_37)
        /*002c*/ 	.word	0x00000000
.L_9:


//--------------------- .nv.info.triton_poi_fused__native_batch_norm_legit_no_training_add_37 --------------------------
	.section	.nv.info.triton_poi_fused__native_batch_norm_legit_no_training_add_37,"",@"SHT_CUDA_INFO"
	.sectionflags	@""
	.align	4


	//----- nvinfo : EIATTR_CUDA_API_VERSION
	.align		4
        /*0000*/ 	.byte	0x04, 0x37
        /*0002*/ 	.short	(.L_11 - .L_10)
.L_10:
        /*0004*/ 	.word	0x0000007c


	//----- nvinfo : EIATTR_KPARAM_INFO
	.align		4
.L_11:
        /*0008*/ 	.byte	0x04, 0x17
        /*000a*/ 	.short	(.L_13 - .L_12)
.L_12:
        /*000c*/ 	.word	0x00000000
        /*0010*/ 	.short	0x0007
        /*0012*/ 	.short	0x0038
        /*0014*/ 	.byte	0x00, 0xf0, 0x11, 0x00


	//----- nvinfo : EIATTR_KPARAM_INFO
	.align		4
.L_13:
        /*0018*/ 	.byte	0x04, 0x17
        /*001a*/ 	.short	(.L_15 - .L_14)
.L_14:
        /*001c*/ 	.word	0x00000000
        /*0020*/ 	.short	0x0006
        /*0022*/ 	.short	0x0030
        /*0024*/ 	.byte	0x00, 0xf4, 0x21, 0x00


	//----- nvinfo : EIATTR_KPARAM_INFO
	.align		4
.L_15:
        /*0028*/ 	.byte	0x04, 0x17
        /*002a*/ 	.short	(.L_17 - .L_16)
.L_16:
        /*002c*/ 	.word	0x00000000
        /*0030*/ 	.short	0x0005
        /*0032*/ 	.short	0x0028
        /*0034*/ 	.byte	0x00, 0xf4, 0x21, 0x00


	//----- nvinfo : EIATTR_KPARAM_INFO
	.align		4
.L_17:
        /*0038*/ 	.byte	0x04, 0x17
        /*003a*/ 	.short	(.L_19 - .L_18)
.L_18:
        /*003c*/ 	.word	0x00000000
        /*0040*/ 	.short	0x0004
        /*0042*/ 	.short	0x0020
        /*0044*/ 	.byte	0x00, 0xf4, 0x21, 0x00


	//----- nvinfo : EIATTR_KPARAM_INFO
	.align		4
.L_19:
        /*0048*/ 	.byte	0x04, 0x17
        /*004a*/ 	.short	(.L_21 - .L_20)
.L_20:
        /*004c*/ 	.word	0x00000000
        /*0050*/ 	.short	0x0003
        /*0052*/ 	.short	0x0018
        /*0054*/ 	.byte	0x00, 0xf4, 0x21, 0x00


	//----- nvinfo : EIATTR_KPARAM_INFO
	.align		4
.L_21:
        /*0058*/ 	.byte	0x04, 0x17
        /*005a*/ 	.short	(.L_23 - .L_22)
.L_22:
        /*005c*/ 	.word	0x00000000
        /*0060*/ 	.short	0x0002
        /*0062*/ 	.short	0x0010
        /*0064*/ 	.byte	0x00, 0xf4, 0x21, 0x00


	//----- nvinfo : EIATTR_KPARAM_INFO
	.align		4
.L_23:
        /*0068*/ 	.byte	0x04, 0x17
        /*006a*/ 	.short	(.L_25 - .L_24)
.L_24:
        /*006c*/ 	.word	0x00000000
        /*0070*/ 	.short	0x0001
        /*0072*/ 	.short	0x0008
        /*0074*/ 	.byte	0x00, 0xf4, 0x21, 0x00


	//----- nvinfo : EIATTR_KPARAM_INFO
	.align		4
.L_25:
        /*0078*/ 	.byte	0x04, 0x17
        /*007a*/ 	.short	(.L_27 - .L_26)
.L_26:
        /*007c*/ 	.word	0x00000000
        /*0080*/ 	.short	0x0000
        /*0082*/ 	.short	0x0000
        /*0084*/ 	.byte	0x00, 0xf4, 0x21, 0x00


	//----- nvinfo : EIATTR_SPARSE_MMA_MASK
	.align		4
.L_27:
        /*0088*/ 	.byte	0x03, 0x50
        /*008a*/ 	.short	0x0000


	//----- nvinfo : EIATTR_MAXREG_COUNT
	.align		4
        /*008c*/ 	.byte	0x03, 0x1b
        /*008e*/ 	.short	0x00ff


	//----- nvinfo : EIATTR_EXIT_INSTR_OFFSETS
	.align		4
        /*0090*/ 	.byte	0x04, 0x1c
        /*0092*/ 	.short	(.L_29 - .L_28)


	//   ....[0]....
.L_28:
        /*0094*/ 	.word	0x00000430


	//   ....[1]....
        /*0098*/ 	.word	0x00000450


	//----- nvinfo : EIATTR_REQNTID
	.align		4
.L_29:
        /*009c*/ 	.byte	0x04, 0x10
        /*009e*/ 	.short	(.L_31 - .L_30)
.L_30:
        /*00a0*/ 	.word	0x00000080
        /*00a4*/ 	.word	0x00000001
        /*00a8*/ 	.word	0x00000001


	//----- nvinfo : EIATTR_CBANK_PARAM_SIZE
	.align		4
.L_31:
        /*00ac*/ 	.byte	0x03, 0x19
        /*00ae*/ 	.short	0x003c


	//----- nvinfo : EIATTR_PARAM_CBANK
	.align		4
        /*00b0*/ 	.byte	0x04, 0x0a
        /*00b2*/ 	.short	(.L_33 - .L_32)
	.align		4
.L_32:
        /*00b4*/ 	.word	index@(.nv.constant0.triton_poi_fused__native_batch_norm_legit_no_training_add_37)
        /*00b8*/ 	.short	0x0210
        /*00ba*/ 	.short	0x003c


	//----- nvinfo : EIATTR_SW_WAR
	.align		4
.L_33:
        /*00bc*/ 	.byte	0x04, 0x36
        /*00be*/ 	.short	(.L_35 - .L_34)
.L_34:
        /*00c0*/ 	.word	0x00000008
.L_35:


//--------------------- .nv.callgraph             --------------------------
	.section	.nv.callgraph,"",@"SHT_CUDA_CALLGRAPH"
	.align	4
	.sectionentsize	8
	.align		4
        /*0000*/ 	.word	0x00000000
	.align		4
        /*0004*/ 	.word	0xffffffff
	.align		4
        /*0008*/ 	.word	0x00000000
	.align		4
        /*000c*/ 	.word	0xfffffffe
	.align		4
        /*0010*/ 	.word	0x00000000
	.align		4
        /*0014*/ 	.word	0xfffffffd
	.align		4
        /*0018*/ 	.word	0x00000000
	.align		4
        /*001c*/ 	.word	0xfffffffc


//--------------------- .nv.constant4             --------------------------
	.section	.nv.constant4,"a",@progbits
	.align	8
	.align		8
.nv.constant4:
        /*0000*/ 	.dword	_$_str
	.align		8
        /*0008*/ 	.dword	_$_str_$_2


//--------------------- .text.triton_poi_fused__native_batch_norm_legit_no_training_add_37 --------------------------
	.section	.text.triton_poi_fused__native_batch_norm_legit_no_training_add_37,"ax",@progbits
	.align	128
        .global         triton_poi_fused__native_batch_norm_legit_no_training_add_37
        .type           triton_poi_fused__native_batch_norm_legit_no_training_add_37,@function
        .size           triton_poi_fused__native_batch_norm_legit_no_training_add_37,(.L_x_1 - triton_poi_fused__native_batch_norm_legit_no_training_add_37)
        .other          triton_poi_fused__native_batch_norm_legit_no_training_add_37,@"STO_CUDA_ENTRY STV_DEFAULT"
triton_poi_fused__native_batch_norm_legit_no_training_add_37:
.text.triton_poi_fused__native_batch_norm_legit_no_training_add_37:
[----:B------:R-:W0:Y:S01]  /*0000*/  LDC R1, c[0x0][0x28] ;  /* 0x00000a00ff017b82 */ /* 0x000e220000000800 */
[----:B------:R-:W1:Y:S07]  /*0010*/  S2R R0, SR_TID.X ;  /* 0x0000000000007919 */ /* 0x000e6e0000002100 */
[----:B------:R-:W2:Y:S01]  /*0020*/  LDC.64 R12, c[0x0][0x228] ;  /* 0x00008a00ff0c7b82 */ /* 0x000ea20000000a00 */
[----:B------:R-:W-:Y:S01]  /*0030*/  CS2R R4, SRZ ;  /* 0x0000000000047805 */ /* 0x000fe2000001ff00 */
[----:B------:R-:W-:Y:S01]  /*0040*/  ULDC.64 UR4, c[0x0][0x208] ;  /* 0x0000820000047ab9 */ /* 0x000fe20000000a00 */
[----:B------:R-:W3:Y:S05]  /*0050*/  S2R R3, SR_CTAID.X ;  /* 0x0000000000037919 */ /* 0x000eea0000002500 */
[----:B------:R-:W4:Y:S08]  /*0060*/  LDC.64 R16, c[0x0][0x218] ;  /* 0x00008600ff107b82 */ /* 0x000f300000000a00 */
[----:B------:R-:W5:Y:S08]  /*0070*/  LDC.64 R18, c[0x0][0x220] ;  /* 0x00008800ff127b82 */ /* 0x000f700000000a00 */
[----:B------:R-:W5:Y:S01]  /*0080*/  LDC.64 R20, c[0x0][0x230] ;  /* 0x00008c00ff147b82 */ /* 0x000f620000000a00 */
[----:B-1----:R-:W-:-:S07]  /*0090*/  SHF.L.U32 R0, R0, 0x1, RZ ;  /* 0x0000000100007819 */ /* 0x002fce00000006ff */
[----:B------:R-:W1:Y:S01]  /*00a0*/  LDC.64 R22, c[0x0][0x238] ;  /* 0x00008e00ff167b82 */ /* 0x000e620000000a00 */
[----:B------:R-:W-:-:S04]  /*00b0*/  LOP3.LUT R0, R0, 0xfe, RZ, 0xc0, !PT ;  /* 0x000000fe00007812 */ /* 0x000fc800078ec0ff */
[----:B---3--:R-:W-:-:S03]  /*00c0*/  LEA R0, R3, R0, 0x8 ;  /* 0x0000000003007211 */ /* 0x008fc600078e40ff */
[----:B------:R-:W3:Y:S01]  /*00d0*/  LDC.64 R8, c[0x0][0x210] ;  /* 0x00008400ff087b82 */ /* 0x000ee20000000a00 */
[C---:B------:R-:W-:Y:S01]  /*00e0*/  ISETP.GE.AND P4, PT, R0.reuse, 0x2c00, PT ;  /* 0x00002c000000780c */ /* 0x040fe20003f86270 */
[----:B------:R-:W-:-:S05]  /*00f0*/  IMAD.HI R2, R0, 0x2e8ba2e9, RZ ;  /* 0x2e8ba2e900027827 */ /* 0x000fca00078e02ff */
[----:B------:R-:W-:-:S04]  /*0100*/  SHF.R.U32.HI R3, RZ, 0x1f, R2 ;  /* 0x0000001fff037819 */ /* 0x000fc80000011602 */
[----:B------:R-:W-:-:S05]  /*0110*/  LEA.HI.SX32 R3, R2, R3, 0x1b ;  /* 0x0000000302037211 */ /* 0x000fca00078fdaff */
[----:B------:R-:W-:-:S04]  /*0120*/  IMAD R10, R3, -0xb0, R0 ;  /* 0xffffff50030a7824 */ /* 0x000fc800078e0200 */
[----:B--2---:R-:W-:-:S05]  /*0130*/  IMAD.WIDE R12, R10, 0x4, R12 ;  /* 0x000000040a0c7825 */ /* 0x004fca00078e020c */
[----:B------:R2:W3:Y:S01]  /*0140*/  @!P4 LDG.E.EL.64 R4, desc[UR4][R12.64] ;  /* 0x000000040c04c981 */ /* 0x0004e2000c2e1b00 */
[----:B------:R-:W-:Y:S02]  /*0150*/  CS2R R2, SRZ ;  /* 0x0000000000027805 */ /* 0x000fe4000001ff00 */
[----:B------:R-:W-:Y:S01]  /*0160*/  CS2R R6, SRZ ;  /* 0x0000000000067805 */ /* 0x000fe2000001ff00 */
[----:B----4-:R-:W-:-:S04]  /*0170*/  IMAD.WIDE R16, R0, 0x4, R16 ;  /* 0x0000000400107825 */ /* 0x010fc800078e0210 */
[C---:B-----5:R-:W-:Y:S01]  /*0180*/  IMAD.WIDE R18, R10.reuse, 0x4, R18 ;  /* 0x000000040a127825 */ /* 0x060fe200078e0212 */
[----:B------:R-:W4:Y:S01]  /*0190*/  @!P4 LDG.E.64 R2, desc[UR4][R16.64] ;  /* 0x000000041002c981 */ /* 0x000f22000c1e1b00 */
[----:B--2---:R-:W-:Y:S02]  /*01a0*/  CS2R R12, SRZ ;  /* 0x00000000000c7805 */ /* 0x004fe4000001ff00 */
[C---:B0-----:R-:W-:Y:S01]  /*01b0*/  IMAD.WIDE R20, R10.reuse, 0x4, R20 ;  /* 0x000000040a147825 */ /* 0x041fe200078e0214 */
[----:B------:R-:W4:Y:S03]  /*01c0*/  @!P4 LDG.E.EL.64 R6, desc[UR4][R18.64] ;  /* 0x000000041206c981 */ /* 0x000f26000c2e1b00 */
[----:B-1----:R-:W-:Y:S01]  /*01d0*/  IMAD.WIDE R22, R10, 0x4, R22 ;  /* 0x000000040a167825 */ /* 0x002fe200078e0216 */
[----:B------:R-:W-:Y:S02]  /*01e0*/  CS2R R10, SRZ ;  /* 0x00000000000a7805 */ /* 0x000fe4000001ff00 */
[----:B------:R-:W-:Y:S01]  /*01f0*/  CS2R R14, SRZ ;  /* 0x00000000000e7805 */ /* 0x000fe2000001ff00 */
[----:B------:R-:W2:Y:S01]  /*0200*/  @!P4 LDG.E.EL.64 R12, desc[UR4][R20.64] ;  /* 0x00000004140cc981 */ /* 0x000ea2000c2e1b00 */
[----:B---3--:R-:W-:-:S03]  /*0210*/  IMAD.WIDE R8, R0, 0x4, R8 ;  /* 0x0000000400087825 */ /* 0x008fc600078e0208 */
[----:B------:R-:W2:Y:S04]  /*0220*/  @!P4 LDG.E.EL.64 R10, desc[UR4][R22.64] ;  /* 0x00000004160ac981 */ /* 0x000ea8000c2e1b00 */
[----:B------:R0:W3:Y:S02]  /*0230*/  @!P4 LDG.E.64 R14, desc[UR4][R8.64] ;  /* 0x00000004080ec981 */ /* 0x0000e4000c1e1b00 */
[----:B0-----:R-:W-:Y:S01]  /*0240*/  HFMA2.MMA R8, -RZ, RZ, 1.625, 0 ;  /* 0x3e800000ff087435 */ /* 0x001fe200000001ff */
[----:B------:R-:W-:Y:S01]  /*0250*/  FADD R4, R4, 9.9999997473787516356e-06 ;  /* 0x3727c5ac04047421 */ /* 0x000fe20000000000 */
[----:B------:R-:W-:-:S03]  /*0260*/  FADD R5, R5, 9.9999997473787516356e-06 ;  /* 0x3727c5ac05057421 */ /* 0x000fc60000000000 */
[----:B------:R-:W0:Y:S08]  /*0270*/  MUFU.SQRT R16, R4 ;  /* 0x0000000400107308 */ /* 0x000e300000002000 */
[----:B------:R1:W5:Y:S01]  /*0280*/  MUFU.SQRT R17, R5 ;  /* 0x0000000500117308 */ /* 0x0003620000002000 */
[----:B----4-:R-:W-:Y:S01]  /*0290*/  FADD R3, -R7, R3 ;  /* 0x0000000307037221 */ /* 0x010fe20000000100 */
[----:B------:R-:W-:Y:S01]  /*02a0*/  FADD R2, -R6, R2 ;  /* 0x0000000206027221 */ /* 0x000fe20000000100 */
[----:B0-----:R-:W-:-:S02]  /*02b0*/  FSETP.GT.AND P0, PT, R16, 8.50705917302346158658e+37, PT ;  /* 0x7e8000001000780b */ /* 0x001fc40003f04000 */
[----:B------:R-:W-:Y:S01]  /*02c0*/  FSETP.GEU.AND P2, PT, R16, 1.175494350822287508e-38, PT ;  /* 0x008000001000780b */ /* 0x000fe20003f4e000 */
[----:B-1----:R-:W0:Y:S01]  /*02d0*/  LDC.64 R4, c[0x0][0x240] ;  /* 0x00009000ff047b82 */ /* 0x002e220000000a00 */
[C---:B------:R-:W-:Y:S02]  /*02e0*/  FSEL R9, R8.reuse, 1, P0 ;  /* 0x3f80000008097808 */ /* 0x040fe40000000000 */
[C---:B-----5:R-:W-:Y:S02]  /*02f0*/  FSETP.GT.AND P1, PT, R17.reuse, 8.50705917302346158658e+37, PT ;  /* 0x7e8000001100780b */ /* 0x060fe40003f24000 */
[----:B------:R-:W-:Y:S02]  /*0300*/  FSETP.GEU.AND P3, PT, R17, 1.175494350822287508e-38, PT ;  /* 0x008000001100780b */ /* 0x000fe40003f6e000 */
[----:B------:R-:W-:-:S03]  /*0310*/  FSEL R8, R8, 1, P1 ;  /* 0x3f80000008087808 */ /* 0x000fc60000800000 */
[----:B------:R-:W-:Y:S02]  /*0320*/  @P0 FMUL R16, R16, 0.25 ;  /* 0x3e80000010100820 */ /* 0x000fe40000400000 */
[----:B------:R-:W-:Y:S02]  /*0330*/  @!P2 FMUL R9, R9, 16777216 ;  /* 0x4b8000000909a820 */ /* 0x000fe40000400000 */
[----:B------:R-:W-:Y:S02]  /*0340*/  @!P2 FMUL R16, R16, 16777216 ;  /* 0x4b8000001010a820 */ /* 0x000fe40000400000 */
[----:B------:R-:W-:-:S04]  /*0350*/  @P1 FMUL R17, R17, 0.25 ;  /* 0x3e80000011111820 */ /* 0x000fc80000400000 */
[----:B------:R-:W1:Y:S01]  /*0360*/  MUFU.RCP R16, R16 ;  /* 0x0000001000107308 */ /* 0x000e620000001000 */
[----:B------:R-:W-:Y:S01]  /*0370*/  @!P3 FMUL R8, R8, 16777216 ;  /* 0x4b8000000808b820 */ /* 0x000fe20000400000 */
[----:B------:R-:W-:Y:S01]  /*0380*/  @!P3 FMUL R17, R17, 16777216 ;  /* 0x4b8000001111b820 */ /* 0x000fe20000400000 */
[----:B0-----:R-:W-:-:S05]  /*0390*/  IMAD.WIDE R4, R0, 0x4, R4 ;  /* 0x0000000400047825 */ /* 0x001fca00078e0204 */
[----:B------:R-:W0:Y:S01]  /*03a0*/  MUFU.RCP R17, R17 ;  /* 0x0000001100117308 */ /* 0x000e220000001000 */
[----:B-1----:R-:W-:-:S04]  /*03b0*/  FMUL R9, R16, R9 ;  /* 0x0000000910097220 */ /* 0x002fc80000400000 */
[----:B------:R-:W-:Y:S01]  /*03c0*/  FMUL R9, R2, R9 ;  /* 0x0000000902097220 */ /* 0x000fe20000400000 */
[----:B0-----:R-:W-:-:S03]  /*03d0*/  FMUL R8, R17, R8 ;  /* 0x0000000811087220 */ /* 0x001fc60000400000 */
[----:B--2---:R-:W-:Y:S01]  /*03e0*/  FFMA R9, R9, R12, R10 ;  /* 0x0000000c09097223 */ /* 0x004fe2000000000a */
[----:B------:R-:W-:-:S03]  /*03f0*/  FMUL R8, R3, R8 ;  /* 0x0000000803087220 */ /* 0x000fc60000400000 */
[----:B---3--:R-:W-:Y:S01]  /*0400*/  FADD R14, R9, R14 ;  /* 0x0000000e090e7221 */ /* 0x008fe20000000000 */
[----:B------:R-:W-:-:S04]  /*0410*/  FFMA R8, R8, R13, R11 ;  /* 0x0000000d08087223 */ /* 0x000fc8000000000b */
[----:B------:R-:W-:Y:S01]  /*0420*/  FADD R15, R8, R15 ;  /* 0x0000000f080f7221 */ /* 0x000fe20000000000 */
[----:B------:R-:W-:Y:S06]  /*0430*/  @P4 EXIT ;  /* 0x000000000000494d */ /* 0x000fec0003800000 */
[----:B------:R-:W-:Y:S01]  /*0440*/  STG.E.64 desc[UR4][R4.64], R14 ;  /* 0x0000000e04007986 */ /* 0x000fe2000c101b04 */
[----:B------:R-:W-:Y:S05]  /*0450*/  EXIT ;  /* 0x000000000000794d */ /* 0x000fea0003800000 */
.L_x_0:
[----:B------:R-:W-:-:S00]  /*0460*/  BRA `(.L_x_0) ;  /* 0xfffffffc00fc7947 */ /* 0x000fc0000383ffff */
[----:B------:R-:W-:-:S00]  /*0470*/  NOP ;  /* 0x0000000000007918 */ /* 0x000fc00000000000 */
        /* <DEDUP_REMOVED lines=8> */
.L_x_1:


//--------------------- .nv.global.init           --------------------------
	.section	.nv.global.init,"aw",@progbits
.nv.global.init:
	.type		_$_str,@object
	.size		_$_str,(_$_str_$_2 - _$_str)
_$_str:
        /*0000*/ 	.byte	0x5f, 0x5f, 0x43, 0x55, 0x44, 0x41, 0x5f, 0x46, 0x54, 0x5a, 0x00
	.type		_$_str_$_2,@object
	.size		_$_str_$_2,(.L_1 - _$_str_$_2)
_$_str_$_2:
        /*000b*/ 	.byte	0x5f, 0x5f, 0x43, 0x55, 0x44, 0x41, 0x5f, 0x50, 0x52, 0x45, 0x43, 0x5f, 0x53, 0x51, 0x52, 0x54
        /*001b*/ 	.byte	0x00
.L_1:


//--------------------- .nv.constant0.triton_poi_fused__native_batch_norm_legit_no_training_add_37 --------------------------
	.section	.nv.constant0.triton_poi_fused__native_batch_norm_legit_no_training_add_37,"a",@progbits
	.sectionflags	@""
	.align	4
.nv.constant0.triton_poi_fused__native_batch_norm_legit_no_training_add_37:
	.zero		588
